//
// Generated by NVIDIA NVVM Compiler
//
// Compiler Build ID: CL-36424714
// Cuda compilation tools, release 13.0, V13.0.88
// Based on NVVM 20.0.0
//

.version 9.0
.target sm_100
.address_size 64

	// .globl	_Z10add_arraysP8GpuArrayPi

.visible .entry _Z10add_arraysP8GpuArrayPi(
	.param .u64 .ptr .align 1 _Z10add_arraysP8GpuArrayPi_param_0,
	.param .u64 .ptr .align 1 _Z10add_arraysP8GpuArrayPi_param_1
)
{
	.reg .b32 	%r<3>;
	.reg .b64 	%rd<11>;

	ld.param.u64 	%rd1, [_Z10add_arraysP8GpuArrayPi_param_0];
	ld.param.u64 	%rd2, [_Z10add_arraysP8GpuArrayPi_param_1];
	cvta.to.global.u64 	%rd3, %rd2;
	cvta.to.global.u64 	%rd4, %rd1;
	mov.u32 	%r1, %tid.x;
	mul.wide.u32 	%rd5, %r1, 16;
	add.s64 	%rd6, %rd4, %rd5;
	ld.global.u64 	%rd7, [%rd6+8];
	cvta.to.global.u64 	%rd8, %rd7;
	ld.global.u32 	%r2, [%rd8];
	mul.wide.u32 	%rd9, %r1, 4;
	add.s64 	%rd10, %rd3, %rd9;
	st.global.u32 	[%rd10], %r2;
	ret;

}


// ===== COMPILED SASS (sm_100) =====

	.target	sm_100

	.elftype	@"ET_EXEC"


//--------------------- .note.nv.tkinfo           --------------------------
	.section	.note.nv.tkinfo,"",@"SHT_NOTE"
	.sectionflags	@"SHF_NOTE_NV_TKINFO"
	.tkinfo
        /*0018*/ 	.word	0x00000002
        /*0030*/ 	.string	""
        /*0030*/ 	.string	"ptxas"
        /*0030*/ 	.string	"Cuda compilation tools, release 13.0, V13.0.88"
        /*0030*/ 	.string	"Build cuda_13.0.r13.0/compiler.36424714_0"
        /*0030*/ 	.string	"-arch sm_100 -m 64 "



//--------------------- .note.nv.cuinfo           --------------------------
	.section	.note.nv.cuinfo,"",@"SHT_NOTE"
	.sectionflags	@"SHF_NOTE_NV_CUINFO"
        /*0018*/ 	.short	0x0002
        /*001a*/ 	.short	0x0064
        /*001c*/ 	.short	0x0082
	.zero		2


//--------------------- .nv.info                  --------------------------
	.section	.nv.info,"",@"SHT_CUDA_INFO"
	.align	4


	//----- nvinfo : EIATTR_REGCOUNT
	.align		4
        /*0000*/ 	.byte	0x04, 0x2f
        /*0002*/ 	.short	(.L_1 - .L_0)
	.align		4
.L_0:
        /*0004*/ 	.word	index@(_Z10add_arraysP8GpuArrayPi)
        /*0008*/ 	.word	0x0000000c


	//----- nvinfo : EIATTR_FRAME_SIZE
	.align		4
.L_1:
        /*000c*/ 	.byte	0x04, 0x11
        /*000e*/ 	.short	(.L_3 - .L_2)
	.align		4
.L_2:
        /*0010*/ 	.word	index@(_Z10add_arraysP8GpuArrayPi)
        /*0014*/ 	.word	0x00000000


	//----- nvinfo : EIATTR_MIN_STACK_SIZE
	.align		4
.L_3:
        /*0018*/ 	.byte	0x04, 0x12
        /*001a*/ 	.short	(.L_5 - .L_4)
	.align		4
.L_4:
        /*001c*/ 	.word	index@(_Z10add_arraysP8GpuArrayPi)
        /*0020*/ 	.word	0x00000000
.L_5:


//--------------------- .nv.compat                --------------------------
	.section	.nv.compat,"",@"SHT_CUDA_COMPAT_INFO"
	.align	4
        /*0000*/ 	.byte	0x02, 0x09, 0x00, 0x00, 0x02, 0x02, 0x01, 0x00, 0x02, 0x05, 0x05, 0x00, 0x03, 0x07, 0x01, 0x01
        /*0010*/ 	.byte	0x02, 0x03, 0x00, 0x00, 0x02, 0x06, 0x01, 0x00, 0x04, 0x0b, 0x08, 0x00, 0x09, 0x00, 0x00, 0x00
        /*0020*/ 	.byte	0x00, 0x00, 0x00, 0x00


//--------------------- .nv.info._Z10add_arraysP8GpuArrayPi --------------------------
	.section	.nv.info._Z10add_arraysP8GpuArrayPi,"",@"SHT_CUDA_INFO"
	.sectionflags	@""
	.align	4


	//----- nvinfo : EIATTR_CUDA_API_VERSION
	.align		4
        /*0000*/ 	.byte	0x04, 0x37
        /*0002*/ 	.short	(.L_7 - .L_6)
.L_6:
        /*0004*/ 	.word	0x00000082


	//----- nvinfo : EIATTR_KPARAM_INFO
	.align		4
.L_7:
        /*0008*/ 	.byte	0x04, 0x17
        /*000a*/ 	.short	(.L_9 - .L_8)
.L_8:
        /*000c*/ 	.word	0x00000000
        /*0010*/ 	.short	0x0001
        /*0012*/ 	.short	0x0008
        /*0014*/ 	.byte	0x00, 0xf5, 0x21, 0x00


	//----- nvinfo : EIATTR_KPARAM_INFO
	.align		4
.L_9:
        /*0018*/ 	.byte	0x04, 0x17
        /*001a*/ 	.short	(.L_11 - .L_10)
.L_10:
        /*001c*/ 	.word	0x00000000
        /*0020*/ 	.short	0x0000
        /*0022*/ 	.short	0x0000
        /*0024*/ 	.byte	0x00, 0xf5, 0x21, 0x00


	//----- nvinfo : EIATTR_SPARSE_MMA_MASK
	.align		4
.L_11:
        /*0028*/ 	.byte	0x03, 0x50
        /*002a*/ 	.short	0x0000


	//----- nvinfo : EIATTR_MAXREG_COUNT
	.align		4
        /*002c*/ 	.byte	0x03, 0x1b
        /*002e*/ 	.short	0x00ff


	//----- nvinfo : EIATTR_MERCURY_ISA_VERSION
	.align		4
        /*0030*/ 	.byte	0x03, 0x5f
        /*0032*/ 	.short	0x0101


	//----- nvinfo : EIATTR_VRC_CTA_INIT_COUNT
	.align		4
        /*0034*/ 	.byte	0x02, 0x4a
	.zero		1
	.zero		1


	//----- nvinfo : EIATTR_EXIT_INSTR_OFFSETS
	.align		4
        /*0038*/ 	.byte	0x04, 0x1c
        /*003a*/ 	.short	(.L_13 - .L_12)


	//   ....[0]....
.L_12:
        /*003c*/ 	.word	0x000000a0


	//----- nvinfo : EIATTR_CBANK_PARAM_SIZE
	.align		4
.L_13:
        /*0040*/ 	.byte	0x03, 0x19
        /*0042*/ 	.short	0x0010


	//----- nvinfo : EIATTR_PARAM_CBANK
	.align		4
        /*0044*/ 	.byte	0x04, 0x0a
        /*0046*/ 	.short	(.L_15 - .L_14)
	.align		4
.L_14:
        /*0048*/ 	.word	index@(.nv.constant0._Z10add_arraysP8GpuArrayPi)
        /*004c*/ 	.short	0x0380
        /*004e*/ 	.short	0x0010


	//----- nvinfo : EIATTR_SW_WAR
	.align		4
.L_15:
        /*0050*/ 	.byte	0x04, 0x36
        /*0052*/ 	.short	(.L_17 - .L_16)
.L_16:
        /*0054*/ 	.word	0x00000008
.L_17:


//--------------------- .nv.callgraph             --------------------------
	.section	.nv.callgraph,"",@"SHT_CUDA_CALLGRAPH"
	.align	4
	.sectionentsize	8
	.align		4
        /*0000*/ 	.word	0x00000000
	.align		4
        /*0004*/ 	.word	0xffffffff
	.align		4
        /*0008*/ 	.word	0x00000000
	.align		4
        /*000c*/ 	.word	0xfffffffe
	.align		4
        /*0010*/ 	.word	0x00000000
	.align		4
        /*0014*/ 	.word	0xfffffffd
	.align		4
        /*0018*/ 	.word	0x00000000
	.align		4
        /*001c*/ 	.word	0xfffffffc


//--------------------- .text._Z10add_arraysP8GpuArrayPi --------------------------
	.section	.text._Z10add_arraysP8GpuArrayPi,"ax",@progbits
	.align	128
        .global         _Z10add_arraysP8GpuArrayPi
        .type           _Z10add_arraysP8GpuArrayPi,@function
        .size           _Z10add_arraysP8GpuArrayPi,(.L_x_1 - _Z10add_arraysP8GpuArrayPi)
        .other          _Z10add_arraysP8GpuArrayPi,@"STO_CUDA_ENTRY STV_DEFAULT"
_Z10add_arraysP8GpuArrayPi:
.text._Z10add_arraysP8GpuArrayPi:
[----:B------:R-:W-:Y:S01]  /*0000*/  LDC R1, c[0x0][0x37c] ;  /* 0x0000df00ff017b82 */ /* 0x000fe20000000800 */
[----:B------:R-:W0:Y:S07]  /*0010*/  S2R R9, SR_TID.X ;  /* 0x0000000000097919 */ /* 0x000e2e0000002100 */
[----:B------:R-:W0:Y:S01]  /*0020*/  LDC.64 R2, c[0x0][0x380] ;  /* 0x0000e000ff027b82 */ /* 0x000e220000000a00 */
[----:B------:R-:W1:Y:S07]  /*0030*/  LDCU.64 UR4, c[0x0][0x358] ;  /* 0x00006b00ff0477ac */ /* 0x000e6e0008000a00 */
[----:B------:R-:W2:Y:S01]  /*0040*/  LDC.64 R4, c[0x0][0x388] ;  /* 0x0000e200ff047b82 */ /* 0x000ea20000000a00 */
[----:B0-----:R-:W-:-:S06]  /*0050*/  IMAD.WIDE.U32 R2, R9, 0x10, R2 ;  /* 0x0000001009027825 */ /* 0x001fcc00078e0002 */
[----:B-1----:R-:W3:Y:S01]  /*0060*/  LDG.E.64 R2, desc[UR4][R2.64+0x8] ;  /* 0x0000080402027981 */ /* 0x002ee2000c1e1b00 */
[----:B--2---:R-:W-:-:S03]  /*0070*/  IMAD.WIDE.U32 R4, R9, 0x4, R4 ;  /* 0x0000000409047825 */ /* 0x004fc600078e0004 */
[----:B---3--:R-:W2:Y:S04]  /*0080*/  LDG.E R7, desc[UR4][R2.64] ;  /* 0x0000000402077981 */ /* 0x008ea8000c1e1900 */
[----:B--2---:R-:W-:Y:S01]  /*0090*/  STG.E desc[UR4][R4.64], R7 ;  /* 0x0000000704007986 */ /* 0x004fe2000c101904 */
[----:B------:R-:W-:Y:S05]  /*00a0*/  EXIT ;  /* 0x000000000000794d */ /* 0x000fea0003800000 */
.L_x_0:
[----:B------:R-:W-:-:S00]  /*00b0*/  BRA `(.L_x_0) ;  /* 0xfffffffc00fc7947 */ /* 0x000fc0000383ffff */
[----:B------:R-:W-:-:S00]  /*00c0*/  NOP ;  /* 0x0000000000007918 */ /* 0x000fc00000000000 */
        /* <DEDUP_REMOVED lines=11> */
.L_x_1:


//--------------------- .nv.shared.reserved.0     --------------------------
	.section	.nv.shared.reserved.0,"aw",@nobits
	.weak		__nv_reservedSMEM_offset_0_alias
	.size		__nv_reservedSMEM_offset_0_alias, 0, 64
	.other		__nv_reservedSMEM_offset_0_alias,@"STO_CUDA_RESERVED_SHARED STV_DEFAULT"
__nv_reservedSMEM_offset_0_alias:
	.zero		0
	.zero		64


//--------------------- .nv.constant0._Z10add_arraysP8GpuArrayPi --------------------------
	.section	.nv.constant0._Z10add_arraysP8GpuArrayPi,"a",@progbits
	.sectionflags	@""
	.align	4
.nv.constant0._Z10add_arraysP8GpuArrayPi:
	.zero		912


//--------------------- SYMBOLS --------------------------

	.type		.nv.reservedSmem.offset0,@object
	.size		.nv.reservedSmem.offset0,0x4
